//
// Generated by NVIDIA NVVM Compiler
//
// Compiler Build ID: CL-36424714
// Cuda compilation tools, release 13.0, V13.0.88
// Based on NVVM 20.0.0
//

.version 9.0
.target sm_100
.address_size 64

	// .globl	_Z10compute_piPfl

.visible .entry _Z10compute_piPfl(
	.param .u64 .ptr .align 1 _Z10compute_piPfl_param_0,
	.param .u64 _Z10compute_piPfl_param_1
)
{
	.reg .pred 	%p<3>;
	.reg .b32 	%r<10>;
	.reg .b32 	%f<6>;
	.reg .b64 	%rd<6>;
	.reg .b64 	%fd<13>;

	ld.param.u64 	%rd1, [_Z10compute_piPfl_param_0];
	ld.param.u64 	%rd2, [_Z10compute_piPfl_param_1];
	mov.u32 	%r6, %tid.x;
	mov.u32 	%r7, %ctaid.x;
	mov.u32 	%r1, %ntid.x;
	mad.lo.s32 	%r9, %r7, %r1, %r6;
	cvt.s64.s32 	%rd3, %r9;
	setp.le.s64 	%p1, %rd2, %rd3;
	mov.f32 	%f5, 0f00000000;
	@%p1 bra 	$L__BB0_4;
	cvt.rn.f64.s64 	%fd5, %rd2;
	rcp.rn.f64 	%fd1, %fd5;
	mov.u32 	%r8, %nctaid.x;
	mul.lo.s32 	%r3, %r1, %r8;
	mov.f64 	%fd12, 0d0000000000000000;
$L__BB0_2:
	cvt.rn.f64.s32 	%fd6, %r9;
	add.f64 	%fd7, %fd6, 0dBFE0000000000000;
	mul.f64 	%fd8, %fd1, %fd7;
	fma.rn.f64 	%fd9, %fd8, %fd8, 0d3FF0000000000000;
	mov.f64 	%fd10, 0d4010000000000000;
	div.rn.f64 	%fd11, %fd10, %fd9;
	add.f64 	%fd12, %fd12, %fd11;
	add.s32 	%r9, %r9, %r3;
	cvt.s64.s32 	%rd4, %r9;
	setp.gt.s64 	%p2, %rd2, %rd4;
	@%p2 bra 	$L__BB0_2;
	cvt.rn.f32.f64 	%f5, %fd12;
$L__BB0_4:
	cvta.to.global.u64 	%rd5, %rd1;
	atom.global.add.f32 	%f4, [%rd5], %f5;
	ret;

}


// ===== COMPILED SASS (sm_100) =====

	.target	sm_100

	.elftype	@"ET_EXEC"


//--------------------- .note.nv.tkinfo           --------------------------
	.section	.note.nv.tkinfo,"",@"SHT_NOTE"
	.sectionflags	@"SHF_NOTE_NV_TKINFO"
	.tkinfo
        /*0018*/ 	.word	0x00000002
        /*0030*/ 	.string	""
        /*0030*/ 	.string	"ptxas"
        /*0030*/ 	.string	"Cuda compilation tools, release 13.0, V13.0.88"
        /*0030*/ 	.string	"Build cuda_13.0.r13.0/compiler.36424714_0"
        /*0030*/ 	.string	"-arch sm_100 -m 64 "



//--------------------- .note.nv.cuinfo           --------------------------
	.section	.note.nv.cuinfo,"",@"SHT_NOTE"
	.sectionflags	@"SHF_NOTE_NV_CUINFO"
        /*0018*/ 	.short	0x0002
        /*001a*/ 	.short	0x0064
        /*001c*/ 	.short	0x0082
	.zero		2


//--------------------- .nv.info                  --------------------------
	.section	.nv.info,"",@"SHT_CUDA_INFO"
	.align	4


	//----- nvinfo : EIATTR_REGCOUNT
	.align		4
        /*0000*/ 	.byte	0x04, 0x2f
        /*0002*/ 	.short	(.L_1 - .L_0)
	.align		4
.L_0:
        /*0004*/ 	.word	index@(_Z10compute_piPfl)
        /*0008*/ 	.word	0x0000001a


	//----- nvinfo : EIATTR_FRAME_SIZE
	.align		4
.L_1:
        /*000c*/ 	.byte	0x04, 0x11
        /*000e*/ 	.short	(.L_3 - .L_2)
	.align		4
.L_2:
        /*0010*/ 	.word	index@($__internal_1_$__cuda_sm20_div_rn_f64_full)
        /*0014*/ 	.word	0x00000000


	//----- nvinfo : EIATTR_FRAME_SIZE
	.align		4
.L_3:
        /*0018*/ 	.byte	0x04, 0x11
        /*001a*/ 	.short	(.L_5 - .L_4)
	.align		4
.L_4:
        /*001c*/ 	.word	index@($__internal_0_$__cuda_sm20_dblrcp_rn_slowpath_v3)
        /*0020*/ 	.word	0x00000000


	//----- nvinfo : EIATTR_FRAME_SIZE
	.align		4
.L_5:
        /*0024*/ 	.byte	0x04, 0x11
        /*0026*/ 	.short	(.L_7 - .L_6)
	.align		4
.L_6:
        /*0028*/ 	.word	index@(_Z10compute_piPfl)
        /*002c*/ 	.word	0x00000000


	//----- nvinfo : EIATTR_MIN_STACK_SIZE
	.align		4
.L_7:
        /*0030*/ 	.byte	0x04, 0x12
        /*0032*/ 	.short	(.L_9 - .L_8)
	.align		4
.L_8:
        /*0034*/ 	.word	index@(_Z10compute_piPfl)
        /*0038*/ 	.word	0x00000000
.L_9:


//--------------------- .nv.compat                --------------------------
	.section	.nv.compat,"",@"SHT_CUDA_COMPAT_INFO"
	.align	4
        /*0000*/ 	.byte	0x02, 0x09, 0x00, 0x00, 0x02, 0x02, 0x01, 0x00, 0x02, 0x05, 0x05, 0x00, 0x03, 0x07, 0x01, 0x01
        /*0010*/ 	.byte	0x02, 0x03, 0x00, 0x00, 0x02, 0x06, 0x01, 0x00, 0x04, 0x0b, 0x08, 0x00, 0x01, 0x00, 0x00, 0x00
        /*0020*/ 	.byte	0x00, 0x00, 0x00, 0x00


//--------------------- .nv.info._Z10compute_piPfl --------------------------
	.section	.nv.info._Z10compute_piPfl,"",@"SHT_CUDA_INFO"
	.sectionflags	@""
	.align	4


	//----- nvinfo : EIATTR_CUDA_API_VERSION
	.align		4
        /*0000*/ 	.byte	0x04, 0x37
        /*0002*/ 	.short	(.L_11 - .L_10)
.L_10:
        /*0004*/ 	.word	0x00000082


	//----- nvinfo : EIATTR_KPARAM_INFO
	.align		4
.L_11:
        /*0008*/ 	.byte	0x04, 0x17
        /*000a*/ 	.short	(.L_13 - .L_12)
.L_12:
        /*000c*/ 	.word	0x00000000
        /*0010*/ 	.short	0x0001
        /*0012*/ 	.short	0x0008
        /*0014*/ 	.byte	0x00, 0xf0, 0x21, 0x00


	//----- nvinfo : EIATTR_KPARAM_INFO
	.align		4
.L_13:
        /*0018*/ 	.byte	0x04, 0x17
        /*001a*/ 	.short	(.L_15 - .L_14)
.L_14:
        /*001c*/ 	.word	0x00000000
        /*0020*/ 	.short	0x0000
        /*0022*/ 	.short	0x0000
        /*0024*/ 	.byte	0x00, 0xf5, 0x21, 0x00


	//----- nvinfo : EIATTR_SPARSE_MMA_MASK
	.align		4
.L_15:
        /*0028*/ 	.byte	0x03, 0x50
        /*002a*/ 	.short	0x0000


	//----- nvinfo : EIATTR_MAXREG_COUNT
	.align		4
        /*002c*/ 	.byte	0x03, 0x1b
        /*002e*/ 	.short	0x00ff


	//----- nvinfo : EIATTR_MERCURY_ISA_VERSION
	.align		4
        /*0030*/ 	.byte	0x03, 0x5f
        /*0032*/ 	.short	0x0101


	//----- nvinfo : EIATTR_VRC_CTA_INIT_COUNT
	.align		4
        /*0034*/ 	.byte	0x02, 0x4a
	.zero		1
	.zero		1


	//----- nvinfo : EIATTR_EXIT_INSTR_OFFSETS
	.align		4
        /*0038*/ 	.byte	0x04, 0x1c
        /*003a*/ 	.short	(.L_17 - .L_16)


	//   ....[0]....
.L_16:
        /*003c*/ 	.word	0x00000430


	//----- nvinfo : EIATTR_CRS_STACK_SIZE
	.align		4
.L_17:
        /*0040*/ 	.byte	0x04, 0x1e
        /*0042*/ 	.short	(.L_19 - .L_18)
.L_18:
        /*0044*/ 	.word	0x00000000


	//----- nvinfo : EIATTR_CBANK_PARAM_SIZE
	.align		4
.L_19:
        /*0048*/ 	.byte	0x03, 0x19
        /*004a*/ 	.short	0x0010


	//----- nvinfo : EIATTR_PARAM_CBANK
	.align		4
        /*004c*/ 	.byte	0x04, 0x0a
        /*004e*/ 	.short	(.L_21 - .L_20)
	.align		4
.L_20:
        /*0050*/ 	.word	index@(.nv.constant0._Z10compute_piPfl)
        /*0054*/ 	.short	0x0380
        /*0056*/ 	.short	0x0010


	//----- nvinfo : EIATTR_SW_WAR
	.align		4
.L_21:
        /*0058*/ 	.byte	0x04, 0x36
        /*005a*/ 	.short	(.L_23 - .L_22)
.L_22:
        /*005c*/ 	.word	0x00000008
.L_23:


//--------------------- .nv.callgraph             --------------------------
	.section	.nv.callgraph,"",@"SHT_CUDA_CALLGRAPH"
	.align	4
	.sectionentsize	8
	.align		4
        /*0000*/ 	.word	0x00000000
	.align		4
        /*0004*/ 	.word	0xffffffff
	.align		4
        /*0008*/ 	.word	0x00000000
	.align		4
        /*000c*/ 	.word	0xfffffffe
	.align		4
        /*0010*/ 	.word	0x00000000
	.align		4
        /*0014*/ 	.word	0xfffffffd
	.align		4
        /*0018*/ 	.word	0x00000000
	.align		4
        /*001c*/ 	.word	0xfffffffc


//--------------------- .text._Z10compute_piPfl   --------------------------
	.section	.text._Z10compute_piPfl,"ax",@progbits
	.align	128
        .global         _Z10compute_piPfl
        .type           _Z10compute_piPfl,@function
        .size           _Z10compute_piPfl,(.L_x_16 - _Z10compute_piPfl)
        .other          _Z10compute_piPfl,@"STO_CUDA_ENTRY STV_DEFAULT"
_Z10compute_piPfl:
.text._Z10compute_piPfl:
[----:B------:R-:W-:Y:S01]  /*0000*/  LDC R1, c[0x0][0x37c] ;  /* 0x0000df00ff017b82 */ /* 0x000fe20000000800 */
[----:B------:R-:W0:Y:S07]  /*0010*/  S2R R0, SR_TID.X ;  /* 0x0000000000007919 */ /* 0x000e2e0000002100 */
[----:B------:R-:W0:Y:S01]  /*0020*/  S2UR UR6, SR_CTAID.X ;  /* 0x00000000000679c3 */ /* 0x000e220000002500 */
[----:B------:R-:W1:Y:S01]  /*0030*/  LDCU.64 UR8, c[0x0][0x388] ;  /* 0x00007100ff0877ac */ /* 0x000e620008000a00 */
[----:B------:R-:W-:Y:S01]  /*0040*/  BSSY.RECONVERGENT B0, `(.L_x_0) ;  /* 0x000003c000007945 */ /* 0x000fe20003800200 */
[----:B------:R-:W-:Y:S01]  /*0050*/  IMAD.MOV.U32 R5, RZ, RZ, RZ ;  /* 0x000000ffff057224 */ /* 0x000fe200078e00ff */
[----:B------:R-:W2:Y:S04]  /*0060*/  LDCU.64 UR4, c[0x0][0x358] ;  /* 0x00006b00ff0477ac */ /* 0x000ea80008000a00 */
[----:B------:R-:W0:Y:S01]  /*0070*/  LDC R13, c[0x0][0x360] ;  /* 0x0000d800ff0d7b82 */ /* 0x000e220000000800 */
[----:B------:R-:W3:Y:S01]  /*0080*/  LDCU.64 UR10, c[0x0][0x388] ;  /* 0x00007100ff0a77ac */ /* 0x000ee20008000a00 */
[----:B0-----:R-:W-:-:S05]  /*0090*/  IMAD R0, R13, UR6, R0 ;  /* 0x000000060d007c24 */ /* 0x001fca000f8e0200 */
[----:B-1----:R-:W-:Y:S02]  /*00a0*/  ISETP.GE.U32.AND P0, PT, R0, UR8, PT ;  /* 0x0000000800007c0c */ /* 0x002fe4000bf06070 */
[----:B------:R-:W-:-:S04]  /*00b0*/  SHF.R.S32.HI R2, RZ, 0x1f, R0 ;  /* 0x0000001fff027819 */ /* 0x000fc80000011400 */
[----:B------:R-:W-:-:S13]  /*00c0*/  ISETP.GE.AND.EX P0, PT, R2, UR9, PT, P0 ;  /* 0x0000000902007c0c */ /* 0x000fda000bf06300 */
[----:B--23--:R-:W-:Y:S05]  /*00d0*/  @P0 BRA `(.L_x_1) ;  /* 0x0000000000c80947 */ /* 0x00cfea0003800000 */
[----:B------:R-:W0:Y:S02]  /*00e0*/  LDCU.64 UR6, c[0x0][0x388] ;  /* 0x00007100ff0677ac */ /* 0x000e240008000a00 */
[----:B0-----:R-:W0:Y:S08]  /*00f0*/  I2F.F64.S64 R4, UR6 ;  /* 0x0000000600047d12 */ /* 0x001e300008301c00 */
[----:B0-----:R-:W0:Y:S01]  /*0100*/  MUFU.RCP64H R3, R5 ;  /* 0x0000000500037308 */ /* 0x001e220000001800 */
[----:B------:R-:W-:-:S05]  /*0110*/  VIADD R2, R5, 0x300402 ;  /* 0x0030040205027836 */ /* 0x000fca0000000000 */
[----:B------:R-:W-:Y:S01]  /*0120*/  FSETP.GEU.AND P0, PT, |R2|, 5.8789094863358348022e-39, PT ;  /* 0x004004020200780b */ /* 0x000fe20003f0e200 */
[----:B0-----:R-:W-:-:S08]  /*0130*/  DFMA R6, -R4, R2, 1 ;  /* 0x3ff000000406742b */ /* 0x001fd00000000102 */
[----:B------:R-:W-:-:S08]  /*0140*/  DFMA R6, R6, R6, R6 ;  /* 0x000000060606722b */ /* 0x000fd00000000006 */
[----:B------:R-:W-:-:S08]  /*0150*/  DFMA R6, R2, R6, R2 ;  /* 0x000000060206722b */ /* 0x000fd00000000002 */
[----:B------:R-:W-:-:S08]  /*0160*/  DFMA R8, -R4, R6, 1 ;  /* 0x3ff000000408742b */ /* 0x000fd00000000106 */
[----:B------:R-:W-:Y:S01]  /*0170*/  DFMA R6, R6, R8, R6 ;  /* 0x000000080606722b */ /* 0x000fe20000000006 */
[----:B------:R-:W-:Y:S10]  /*0180*/  @P0 BRA `(.L_x_2) ;  /* 0x0000000000100947 */ /* 0x000ff40003800000 */
[----:B------:R-:W-:-:S05]  /*0190*/  LOP3.LUT R2, R5, 0x7fffffff, RZ, 0xc0, !PT ;  /* 0x7fffffff05027812 */ /* 0x000fca00078ec0ff */
[----:B------:R-:W-:Y:S01]  /*01a0*/  VIADD R8, R2, 0xfff00000 ;  /* 0xfff0000002087836 */ /* 0x000fe20000000000 */
[----:B------:R-:W-:-:S07]  /*01b0*/  MOV R2, 0x1d0 ;  /* 0x000001d000027802 */ /* 0x000fce0000000f00 */
[----:B------:R-:W-:Y:S05]  /*01c0*/  CALL.REL.NOINC `($__internal_0_$__cuda_sm20_dblrcp_rn_slowpath_v3) ;  /* 0x00000000009c7944 */ /* 0x000fea0003c00000 */
.L_x_2:
[----:B------:R-:W0:Y:S01]  /*01d0*/  LDCU UR6, c[0x0][0x370] ;  /* 0x00006e00ff0677ac */ /* 0x000e220008000800 */
[----:B------:R-:W-:Y:S01]  /*01e0*/  BSSY.RECONVERGENT B1, `(.L_x_3) ;  /* 0x0000020000017945 */ /* 0x000fe20003800200 */
[----:B------:R-:W-:Y:S01]  /*01f0*/  CS2R R4, SRZ ;  /* 0x0000000000047805 */ /* 0x000fe2000001ff00 */
[----:B0-----:R-:W-:-:S07]  /*0200*/  IMAD R13, R13, UR6, RZ ;  /* 0x000000060d0d7c24 */ /* 0x001fce000f8e02ff */
.L_x_6:
[----:B------:R-:W0:Y:S01]  /*0210*/  I2F.F64 R2, R0 ;  /* 0x0000000000027312 */ /* 0x000e220000201c00 */
[----:B------:R-:W-:Y:S01]  /*0220*/  BSSY.RECONVERGENT B2, `(.L_x_4) ;  /* 0x0000015000027945 */ /* 0x000fe20003800200 */
[----:B0-----:R-:W-:-:S08]  /*0230*/  DADD R2, R2, -0.5 ;  /* 0xbfe0000002027429 */ /* 0x001fd00000000000 */
[----:B------:R-:W-:-:S08]  /*0240*/  DMUL R2, R2, R6 ;  /* 0x0000000602027228 */ /* 0x000fd00000000000 */
[----:B------:R-:W-:Y:S01]  /*0250*/  DFMA R8, R2, R2, 1 ;  /* 0x3ff000000208742b */ /* 0x000fe20000000002 */
[----:B------:R-:W-:-:S05]  /*0260*/  IMAD.MOV.U32 R2, RZ, RZ, 0x1 ;  /* 0x00000001ff027424 */ /* 0x000fca00078e00ff */
[----:B------:R-:W0:Y:S02]  /*0270*/  MUFU.RCP64H R3, R9 ;  /* 0x0000000900037308 */ /* 0x000e240000001800 */
[----:B0-----:R-:W-:-:S08]  /*0280*/  DFMA R10, -R8, R2, 1 ;  /* 0x3ff00000080a742b */ /* 0x001fd00000000102 */
[----:B------:R-:W-:-:S08]  /*0290*/  DFMA R10, R10, R10, R10 ;  /* 0x0000000a0a0a722b */ /* 0x000fd0000000000a */
[----:B------:R-:W-:-:S08]  /*02a0*/  DFMA R10, R2, R10, R2 ;  /* 0x0000000a020a722b */ /* 0x000fd00000000002 */
[----:B------:R-:W-:-:S08]  /*02b0*/  DFMA R2, -R8, R10, 1 ;  /* 0x3ff000000802742b */ /* 0x000fd0000000010a */
[----:B------:R-:W-:-:S08]  /*02c0*/  DFMA R2, R10, R2, R10 ;  /* 0x000000020a02722b */ /* 0x000fd0000000000a */
[----:B------:R-:W-:-:S08]  /*02d0*/  DMUL R10, R2, 4 ;  /* 0x40100000020a7828 */ /* 0x000fd00000000000 */
[----:B------:R-:W-:-:S08]  /*02e0*/  DFMA R14, -R8, R10, 4 ;  /* 0x40100000080e742b */ /* 0x000fd0000000010a */
[----:B------:R-:W-:-:S10]  /*02f0*/  DFMA R2, R2, R14, R10 ;  /* 0x0000000e0202722b */ /* 0x000fd4000000000a */
[----:B------:R-:W-:-:S05]  /*0300*/  FFMA R10, RZ, R9, R3 ;  /* 0x00000009ff0a7223 */ /* 0x000fca0000000003 */
[----:B------:R-:W-:-:S13]  /*0310*/  FSETP.GT.AND P0, PT, |R10|, 1.469367938527859385e-39, PT ;  /* 0x001000000a00780b */ /* 0x000fda0003f04200 */
[----:B------:R-:W-:Y:S05]  /*0320*/  @P0 BRA `(.L_x_5) ;  /* 0x0000000000100947 */ /* 0x000fea0003800000 */
[----:B------:R-:W-:-:S07]  /*0330*/  MOV R12, 0x350 ;  /* 0x00000350000c7802 */ /* 0x000fce0000000f00 */
[----:B------:R-:W-:Y:S05]  /*0340*/  CALL.REL.NOINC `($__internal_1_$__cuda_sm20_div_rn_f64_full) ;  /* 0x0000000000d07944 */ /* 0x000fea0003c00000 */
[----:B------:R-:W-:Y:S02]  /*0350*/  IMAD.MOV.U32 R2, RZ, RZ, R16 ;  /* 0x000000ffff027224 */ /* 0x000fe400078e0010 */
[----:B------:R-:W-:-:S07]  /*0360*/  IMAD.MOV.U32 R3, RZ, RZ, R17 ;  /* 0x000000ffff037224 */ /* 0x000fce00078e0011 */
.L_x_5:
[----:B------:R-:W-:Y:S05]  /*0370*/  BSYNC.RECONVERGENT B2 ;  /* 0x0000000000027941 */ /* 0x000fea0003800200 */
.L_x_4:
[----:B------:R-:W-:Y:S01]  /*0380*/  IMAD.IADD R0, R13, 0x1, R0 ;  /* 0x000000010d007824 */ /* 0x000fe200078e0200 */
[----:B------:R-:W-:-:S04]  /*0390*/  DADD R4, R2, R4 ;  /* 0x0000000002047229 */ /* 0x000fc80000000004 */
[----:B------:R-:W-:Y:S02]  /*03a0*/  ISETP.GE.U32.AND P0, PT, R0, UR10, PT ;  /* 0x0000000a00007c0c */ /* 0x000fe4000bf06070 */
[----:B------:R-:W-:-:S04]  /*03b0*/  SHF.R.S32.HI R8, RZ, 0x1f, R0 ;  /* 0x0000001fff087819 */ /* 0x000fc80000011400 */
[----:B------:R-:W-:-:S13]  /*03c0*/  ISETP.GE.AND.EX P0, PT, R8, UR11, PT, P0 ;  /* 0x0000000b08007c0c */ /* 0x000fda000bf06300 */
[----:B------:R-:W-:Y:S05]  /*03d0*/  @!P0 BRA `(.L_x_6) ;  /* 0xfffffffc008c8947 */ /* 0x000fea000383ffff */
[----:B------:R-:W-:Y:S05]  /*03e0*/  BSYNC.RECONVERGENT B1 ;  /* 0x0000000000017941 */ /* 0x000fea0003800200 */
.L_x_3:
[----:B------:R0:W1:Y:S02]  /*03f0*/  F2F.F32.F64 R5, R4 ;  /* 0x0000000400057310 */ /* 0x0000640000301000 */
.L_x_1:
[----:B------:R-:W-:Y:S05]  /*0400*/  BSYNC.RECONVERGENT B0 ;  /* 0x0000000000007941 */ /* 0x000fea0003800200 */
.L_x_0:
[----:B------:R-:W1:Y:S02]  /*0410*/  LDC.64 R2, c[0x0][0x380] ;  /* 0x0000e000ff027b82 */ /* 0x000e640000000a00 */
[----:B-1----:R-:W-:Y:S01]  /*0420*/  REDG.E.ADD.F32.FTZ.RN.STRONG.GPU desc[UR4][R2.64], R5 ;  /* 0x00000005020079a6 */ /* 0x002fe2000c12f304 */
[----:B------:R-:W-:Y:S05]  /*0430*/  EXIT ;  /* 0x000000000000794d */ /* 0x000fea0003800000 */
        .weak           $__internal_0_$__cuda_sm20_dblrcp_rn_slowpath_v3
        .type           $__internal_0_$__cuda_sm20_dblrcp_rn_slowpath_v3,@function
        .size           $__internal_0_$__cuda_sm20_dblrcp_rn_slowpath_v3,($__internal_1_$__cuda_sm20_div_rn_f64_full - $__internal_0_$__cuda_sm20_dblrcp_rn_slowpath_v3)
$__internal_0_$__cuda_sm20_dblrcp_rn_slowpath_v3:
[----:B------:R-:W-:-:S14]  /*0440*/  DSETP.GTU.AND P0, PT, |R4|, +INF , PT ;  /* 0x7ff000000400742a */ /* 0x000fdc0003f0c200 */
[----:B------:R-:W-:Y:S05]  /*0450*/  @P0 BRA `(.L_x_7) ;  /* 0x00000000007c0947 */ /* 0x000fea0003800000 */
[----:B------:R-:W-:-:S05]  /*0460*/  LOP3.LUT R3, R5, 0x7fffffff, RZ, 0xc0, !PT ;  /* 0x7fffffff05037812 */ /* 0x000fca00078ec0ff */
[----:B------:R-:W-:-:S05]  /*0470*/  VIADD R6, R3, 0xffffffff ;  /* 0xffffffff03067836 */ /* 0x000fca0000000000 */
[----:B------:R-:W-:-:S13]  /*0480*/  ISETP.GE.U32.AND P0, PT, R6, 0x7fefffff, PT ;  /* 0x7fefffff0600780c */ /* 0x000fda0003f06070 */
[----:B------:R-:W-:Y:S01]  /*0490*/  @P0 LOP3.LUT R7, R5, 0x7ff00000, RZ, 0x3c, !PT ;  /* 0x7ff0000005070812 */ /* 0x000fe200078e3cff */
[----:B------:R-:W-:Y:S01]  /*04a0*/  @P0 IMAD.MOV.U32 R6, RZ, RZ, RZ ;  /* 0x000000ffff060224 */ /* 0x000fe200078e00ff */
[----:B------:R-:W-:Y:S06]  /*04b0*/  @P0 BRA `(.L_x_8) ;  /* 0x00000000006c0947 */ /* 0x000fec0003800000 */
[----:B------:R-:W-:-:S13]  /*04c0*/  ISETP.GE.U32.AND P0, PT, R3, 0x1000001, PT ;  /* 0x010000010300780c */ /* 0x000fda0003f06070 */
[----:B------:R-:W-:Y:S05]  /*04d0*/  @!P0 BRA `(.L_x_9) ;  /* 0x0000000000348947 */ /* 0x000fea0003800000 */
[----:B------:R-:W-:Y:S02]  /*04e0*/  VIADD R7, R5, 0xc0200000 ;  /* 0xc020000005077836 */ /* 0x000fe40000000000 */
[----:B------:R-:W-:Y:S02]  /*04f0*/  IMAD.MOV.U32 R6, RZ, RZ, R4 ;  /* 0x000000ffff067224 */ /* 0x000fe400078e0004 */
[----:B------:R-:W0:Y:S04]  /*0500*/  MUFU.RCP64H R9, R7 ;  /* 0x0000000700097308 */ /* 0x000e280000001800 */
[----:B0-----:R-:W-:-:S08]  /*0510*/  DFMA R10, -R6, R8, 1 ;  /* 0x3ff00000060a742b */ /* 0x001fd00000000108 */
[----:B------:R-:W-:-:S08]  /*0520*/  DFMA R10, R10, R10, R10 ;  /* 0x0000000a0a0a722b */ /* 0x000fd0000000000a */
[----:B------:R-:W-:-:S08]  /*0530*/  DFMA R10, R8, R10, R8 ;  /* 0x0000000a080a722b */ /* 0x000fd00000000008 */
[----:B------:R-:W-:-:S08]  /*0540*/  DFMA R8, -R6, R10, 1 ;  /* 0x3ff000000608742b */ /* 0x000fd0000000010a */
[----:B------:R-:W-:-:S08]  /*0550*/  DFMA R8, R10, R8, R10 ;  /* 0x000000080a08722b */ /* 0x000fd0000000000a */
[----:B------:R-:W-:-:S08]  /*0560*/  DMUL R8, R8, 2.2250738585072013831e-308 ;  /* 0x0010000008087828 */ /* 0x000fd00000000000 */
[----:B------:R-:W-:-:S08]  /*0570*/  DFMA R4, -R4, R8, 1 ;  /* 0x3ff000000404742b */ /* 0x000fd00000000108 */
[----:B------:R-:W-:-:S08]  /*0580*/  DFMA R4, R4, R4, R4 ;  /* 0x000000040404722b */ /* 0x000fd00000000004 */
[----:B------:R-:W-:Y:S01]  /*0590*/  DFMA R6, R8, R4, R8 ;  /* 0x000000040806722b */ /* 0x000fe20000000008 */
[----:B------:R-:W-:Y:S10]  /*05a0*/  BRA `(.L_x_8) ;  /* 0x0000000000307947 */ /* 0x000ff40003800000 */
.L_x_9:
[----:B------:R-:W-:Y:S01]  /*05b0*/  DMUL R4, R4, 8.11296384146066816958e+31 ;  /* 0x4690000004047828 */ /* 0x000fe20000000000 */
[----:B------:R-:W-:-:S05]  /*05c0*/  IMAD.MOV.U32 R6, RZ, RZ, R8 ;  /* 0x000000ffff067224 */ /* 0x000fca00078e0008 */
[----:B------:R-:W0:Y:S02]  /*05d0*/  MUFU.RCP64H R7, R5 ;  /* 0x0000000500077308 */ /* 0x000e240000001800 */
[----:B0-----:R-:W-:-:S08]  /*05e0*/  DFMA R8, -R4, R6, 1 ;  /* 0x3ff000000408742b */ /* 0x001fd00000000106 */
[----:B------:R-:W-:-:S08]  /*05f0*/  DFMA R8, R8, R8, R8 ;  /* 0x000000080808722b */ /* 0x000fd00000000008 */
[----:B------:R-:W-:-:S08]  /*0600*/  DFMA R8, R6, R8, R6 ;  /* 0x000000080608722b */ /* 0x000fd00000000006 */
[----:B------:R-:W-:-:S08]  /*0610*/  DFMA R6, -R4, R8, 1 ;  /* 0x3ff000000406742b */ /* 0x000fd00000000108 */
[----:B------:R-:W-:-:S08]  /*0620*/  DFMA R6, R8, R6, R8 ;  /* 0x000000060806722b */ /* 0x000fd00000000008 */
[----:B------:R-:W-:Y:S01]  /*0630*/  DMUL R6, R6, 8.11296384146066816958e+31 ;  /* 0x4690000006067828 */ /* 0x000fe20000000000 */
[----:B------:R-:W-:Y:S10]  /*0640*/  BRA `(.L_x_8) ;  /* 0x0000000000087947 */ /* 0x000ff40003800000 */
.L_x_7:
[----:B------:R-:W-:Y:S01]  /*0650*/  LOP3.LUT R7, R5, 0x80000, RZ, 0xfc, !PT ;  /* 0x0008000005077812 */ /* 0x000fe200078efcff */
[----:B------:R-:W-:-:S07]  /*0660*/  IMAD.MOV.U32 R6, RZ, RZ, R4 ;  /* 0x000000ffff067224 */ /* 0x000fce00078e0004 */
.L_x_8:
[----:B------:R-:W-:-:S04]  /*0670*/  IMAD.MOV.U32 R3, RZ, RZ, 0x0 ;  /* 0x00000000ff037424 */ /* 0x000fc800078e00ff */
[----:B------:R-:W-:Y:S05]  /*0680*/  RET.REL.NODEC R2 `(_Z10compute_piPfl) ;  /* 0xfffffff8025c7950 */ /* 0x000fea0003c3ffff */
        .weak           $__internal_1_$__cuda_sm20_div_rn_f64_full
        .type           $__internal_1_$__cuda_sm20_div_rn_f64_full,@function
        .size           $__internal_1_$__cuda_sm20_div_rn_f64_full,(.L_x_16 - $__internal_1_$__cuda_sm20_div_rn_f64_full)
$__internal_1_$__cuda_sm20_div_rn_f64_full:
[C---:B------:R-:W-:Y:S01]  /*0690*/  FSETP.GEU.AND P0, PT, |R9|.reuse, 1.469367938527859385e-39, PT ;  /* 0x001000000900780b */ /* 0x040fe20003f0e200 */
[----:B------:R-:W-:Y:S01]  /*06a0*/  IMAD.MOV.U32 R10, RZ, RZ, 0x1 ;  /* 0x00000001ff0a7424 */ /* 0x000fe200078e00ff */
[C---:B------:R-:W-:Y:S01]  /*06b0*/  LOP3.LUT R2, R9.reuse, 0x800fffff, RZ, 0xc0, !PT ;  /* 0x800fffff09027812 */ /* 0x040fe200078ec0ff */
[----:B------:R-:W-:Y:S01]  /*06c0*/  IMAD.MOV.U32 R23, RZ, RZ, 0x40100000 ;  /* 0x40100000ff177424 */ /* 0x000fe200078e00ff */
[----:B------:R-:W-:Y:S01]  /*06d0*/  LOP3.LUT R22, R9, 0x7ff00000, RZ, 0xc0, !PT ;  /* 0x7ff0000009167812 */ /* 0x000fe200078ec0ff */
[----:B------:R-:W-:Y:S01]  /*06e0*/  IMAD.MOV.U32 R16, RZ, RZ, 0x1ca00000 ;  /* 0x1ca00000ff107424 */ /* 0x000fe200078e00ff */
[----:B------:R-:W-:Y:S01]  /*06f0*/  LOP3.LUT R3, R2, 0x3ff00000, RZ, 0xfc, !PT ;  /* 0x3ff0000002037812 */ /* 0x000fe200078efcff */
[----:B------:R-:W-:Y:S01]  /*0700*/  IMAD.MOV.U32 R2, RZ, RZ, R8 ;  /* 0x000000ffff027224 */ /* 0x000fe200078e0008 */
[----:B------:R-:W-:Y:S01]  /*0710*/  ISETP.LE.U32.AND P1, PT, R22, 0x40100000, PT ;  /* 0x401000001600780c */ /* 0x000fe20003f23070 */
[----:B------:R-:W-:Y:S01]  /*0720*/  VIADD R17, R23, 0xffffffff ;  /* 0xffffffff17117836 */ /* 0x000fe20000000000 */
[----:B------:R-:W-:Y:S03]  /*0730*/  BSSY.RECONVERGENT B3, `(.L_x_10) ;  /* 0x0000040000037945 */ /* 0x000fe60003800200 */
[----:B------:R-:W-:-:S06]  /*0740*/  @!P0 DMUL R2, R8, 8.98846567431157953865e+307 ;  /* 0x7fe0000008028828 */ /* 0x000fcc0000000000 */
[----:B------:R-:W0:Y:S04]  /*0750*/  MUFU.RCP64H R11, R3 ;  /* 0x00000003000b7308 */ /* 0x000e280000001800 */
[----:B------:R-:W-:Y:S02]  /*0760*/  @!P0 LOP3.LUT R22, R3, 0x7ff00000, RZ, 0xc0, !PT ;  /* 0x7ff0000003168812 */ /* 0x000fe400078ec0ff */
[----:B------:R-:W-:-:S03]  /*0770*/  ISETP.GT.U32.AND P0, PT, R17, 0x7feffffe, PT ;  /* 0x7feffffe1100780c */ /* 0x000fc60003f04070 */
[----:B------:R-:W-:-:S05]  /*0780*/  VIADD R17, R22, 0xffffffff ;  /* 0xffffffff16117836 */ /* 0x000fca0000000000 */
[----:B------:R-:W-:Y:S01]  /*0790*/  ISETP.GT.U32.OR P0, PT, R17, 0x7feffffe, P0 ;  /* 0x7feffffe1100780c */ /* 0x000fe20000704470 */
[----:B0-----:R-:W-:-:S08]  /*07a0*/  DFMA R14, R10, -R2, 1 ;  /* 0x3ff000000a0e742b */ /* 0x001fd00000000802 */
[----:B------:R-:W-:-:S08]  /*07b0*/  DFMA R14, R14, R14, R14 ;  /* 0x0000000e0e0e722b */ /* 0x000fd0000000000e */
[----:B------:R-:W-:-:S08]  /*07c0*/  DFMA R14, R10, R14, R10 ;  /* 0x0000000e0a0e722b */ /* 0x000fd0000000000a */
[----:B------:R-:W-:-:S08]  /*07d0*/  DFMA R10, R14, -R2, 1 ;  /* 0x3ff000000e0a742b */ /* 0x000fd00000000802 */
[----:B------:R-:W-:Y:S01]  /*07e0*/  DFMA R14, R14, R10, R14 ;  /* 0x0000000a0e0e722b */ /* 0x000fe2000000000e */
[----:B------:R-:W-:Y:S01]  /*07f0*/  SEL R11, R16, 0x63400000, !P1 ;  /* 0x63400000100b7807 */ /* 0x000fe20004800000 */
[----:B------:R-:W-:-:S06]  /*0800*/  IMAD.MOV.U32 R10, RZ, RZ, RZ ;  /* 0x000000ffff0a7224 */ /* 0x000fcc00078e00ff */
[----:B------:R-:W-:-:S08]  /*0810*/  DMUL R18, R14, R10 ;  /* 0x0000000a0e127228 */ /* 0x000fd00000000000 */
[----:B------:R-:W-:-:S08]  /*0820*/  DFMA R20, R18, -R2, R10 ;  /* 0x800000021214722b */ /* 0x000fd0000000000a */
[----:B------:R-:W-:Y:S01]  /*0830*/  DFMA R14, R14, R20, R18 ;  /* 0x000000140e0e722b */ /* 0x000fe20000000012 */
[----:B------:R-:W-:Y:S10]  /*0840*/  @P0 BRA `(.L_x_11) ;  /* 0x0000000000740947 */ /* 0x000ff40003800000 */
[----:B------:R-:W-:Y:S01]  /*0850*/  LOP3.LUT R19, R9, 0x7ff00000, RZ, 0xc0, !PT ;  /* 0x7ff0000009137812 */ /* 0x000fe200078ec0ff */
[----:B------:R-:W-:Y:S02]  /*0860*/  IMAD.MOV.U32 R17, RZ, RZ, 0x40100000 ;  /* 0x40100000ff117424 */ /* 0x000fe400078e00ff */
[----:B------:R-:W-:Y:S01]  /*0870*/  IMAD.MOV.U32 R20, RZ, RZ, RZ ;  /* 0x000000ffff147224 */ /* 0x000fe200078e00ff */
[----:B------:R-:W-:Y:S01]  /*0880*/  ISETP.LE.U32.AND P0, PT, R19, 0x40100000, PT ;  /* 0x401000001300780c */ /* 0x000fe20003f03070 */
[----:B------:R-:W-:-:S05]  /*0890*/  IMAD.MOV R18, RZ, RZ, -R19 ;  /* 0x000000ffff127224 */ /* 0x000fca00078e0a13 */
[----:B------:R-:W-:Y:S02]  /*08a0*/  VIADDMNMX R17, R18, R17, 0xb9600000, !PT ;  /* 0xb960000012117446 */ /* 0x000fe40007800111 */
[----:B------:R-:W-:Y:S02]  /*08b0*/  SEL R18, R16, 0x63400000, !P0 ;  /* 0x6340000010127807 */ /* 0x000fe40004000000 */
[----:B------:R-:W-:-:S05]  /*08c0*/  VIMNMX R17, PT, PT, R17, 0x46a00000, PT ;  /* 0x46a0000011117848 */ /* 0x000fca0003fe0100 */
[----:B------:R-:W-:-:S04]  /*08d0*/  IMAD.IADD R18, R17, 0x1, -R18 ;  /* 0x0000000111127824 */ /* 0x000fc800078e0a12 */
[----:B------:R-:W-:-:S06]  /*08e0*/  VIADD R21, R18, 0x7fe00000 ;  /* 0x7fe0000012157836 */ /* 0x000fcc0000000000 */
[----:B------:R-:W-:-:S10]  /*08f0*/  DMUL R16, R14, R20 ;  /* 0x000000140e107228 */ /* 0x000fd40000000000 */
[----:B------:R-:W-:-:S13]  /*0900*/  FSETP.GTU.AND P0, PT, |R17|, 1.469367938527859385e-39, PT ;  /* 0x001000001100780b */ /* 0x000fda0003f0c200 */
[----:B------:R-:W-:Y:S05]  /*0910*/  @P0 BRA `(.L_x_12) ;  /* 0x0000000000840947 */ /* 0x000fea0003800000 */
[----:B------:R-:W-:Y:S01]  /*0920*/  DFMA R2, R14, -R2, R10 ;  /* 0x800000020e02722b */ /* 0x000fe2000000000a */
[----:B------:R-:W-:-:S09]  /*0930*/  IMAD.MOV.U32 R20, RZ, RZ, RZ ;  /* 0x000000ffff147224 */ /* 0x000fd200078e00ff */
[C---:B------:R-:W-:Y:S02]  /*0940*/  FSETP.NEU.AND P0, PT, R3.reuse, RZ, PT ;  /* 0x000000ff0300720b */ /* 0x040fe40003f0d000 */
[----:B------:R-:W-:-:S04]  /*0950*/  LOP3.LUT R9, R3, 0x80000000, R9, 0x48, !PT ;  /* 0x8000000003097812 */ /* 0x000fc800078e4809 */
[----:B------:R-:W-:-:S07]  /*0960*/  LOP3.LUT R21, R9, R21, RZ, 0xfc, !PT ;  /* 0x0000001509157212 */ /* 0x000fce00078efcff */
[----:B------:R-:W-:Y:S05]  /*0970*/  @!P0 BRA `(.L_x_12) ;  /* 0x00000000006c8947 */ /* 0x000fea0003800000 */
[----:B------:R-:W-:Y:S02]  /*0980*/  IMAD.MOV R3, RZ, RZ, -R18 ;  /* 0x000000ffff037224 */ /* 0x000fe400078e0a12 */
[----:B------:R-:W-:-:S06]  /*0990*/  IMAD.MOV.U32 R2, RZ, RZ, RZ ;  /* 0x000000ffff027224 */ /* 0x000fcc00078e00ff */
[----:B------:R-:W-:Y:S02]  /*09a0*/  DFMA R2, R16, -R2, R14 ;  /* 0x800000021002722b */ /* 0x000fe4000000000e */
[----:B------:R-:W-:-:S04]  /*09b0*/  DMUL.RP R14, R14, R20 ;  /* 0x000000140e0e7228 */ /* 0x000fc80000008000 */
[----:B------:R-:W-:-:S04]  /*09c0*/  IADD3 R2, PT, PT, -R18, -0x43300000, RZ ;  /* 0xbcd0000012027810 */ /* 0x000fc80007ffe1ff */
[----:B------:R-:W-:Y:S02]  /*09d0*/  FSETP.NEU.AND P0, PT, |R3|, R2, PT ;  /* 0x000000020300720b */ /* 0x000fe40003f0d200 */
[----:B------:R-:W-:Y:S02]  /*09e0*/  LOP3.LUT R9, R15, R9, RZ, 0x3c, !PT ;  /* 0x000000090f097212 */ /* 0x000fe400078e3cff */
[----:B------:R-:W-:Y:S02]  /*09f0*/  FSEL R16, R14, R16, !P0 ;  /* 0x000000100e107208 */ /* 0x000fe40004000000 */
[----:B------:R-:W-:Y:S01]  /*0a00*/  FSEL R17, R9, R17, !P0 ;  /* 0x0000001109117208 */ /* 0x000fe20004000000 */
[----:B------:R-:W-:Y:S06]  /*0a10*/  BRA `(.L_x_12) ;  /* 0x0000000000447947 */ /* 0x000fec0003800000 */
.L_x_11:
[----:B------:R-:W-:-:S14]  /*0a20*/  DSETP.NAN.AND P0, PT, R8, R8, PT ;  /* 0x000000080800722a */ /* 0x000fdc0003f08000 */
[----:B------:R-:W-:Y:S05]  /*0a30*/  @P0 BRA `(.L_x_13) ;  /* 0x0000000000340947 */ /* 0x000fea0003800000 */
[----:B------:R-:W-:Y:S01]  /*0a40*/  ISETP.NE.AND P0, PT, R23, R22, PT ;  /* 0x000000161700720c */ /* 0x000fe20003f05270 */
[----:B------:R-:W-:Y:S02]  /*0a50*/  IMAD.MOV.U32 R16, RZ, RZ, 0x0 ;  /* 0x00000000ff107424 */ /* 0x000fe400078e00ff */
[----:B------:R-:W-:-:S10]  /*0a60*/  IMAD.MOV.U32 R17, RZ, RZ, -0x80000 ;  /* 0xfff80000ff117424 */ /* 0x000fd400078e00ff */
[----:B------:R-:W-:Y:S05]  /*0a70*/  @!P0 BRA `(.L_x_12) ;  /* 0x00000000002c8947 */ /* 0x000fea0003800000 */
[----:B------:R-:W-:Y:S02]  /*0a80*/  ISETP.NE.AND P0, PT, R23, 0x7ff00000, PT ;  /* 0x7ff000001700780c */ /* 0x000fe40003f05270 */
[----:B------:R-:W-:Y:S02]  /*0a90*/  LOP3.LUT R8, R9, 0x40100000, RZ, 0x3c, !PT ;  /* 0x4010000009087812 */ /* 0x000fe400078e3cff */
[----:B------:R-:W-:Y:S02]  /*0aa0*/  ISETP.EQ.OR P0, PT, R22, RZ, !P0 ;  /* 0x000000ff1600720c */ /* 0x000fe40004702670 */
[----:B------:R-:W-:-:S11]  /*0ab0*/  LOP3.LUT R17, R8, 0x80000000, RZ, 0xc0, !PT ;  /* 0x8000000008117812 */ /* 0x000fd600078ec0ff */
[----:B------:R-:W-:Y:S01]  /*0ac0*/  @P0 LOP3.LUT R2, R17, 0x7ff00000, RZ, 0xfc, !PT ;  /* 0x7ff0000011020812 */ /* 0x000fe200078efcff */
[----:B------:R-:W-:Y:S02]  /*0ad0*/  @!P0 IMAD.MOV.U32 R16, RZ, RZ, RZ ;  /* 0x000000ffff108224 */ /* 0x000fe400078e00ff */
[----:B------:R-:W-:Y:S02]  /*0ae0*/  @P0 IMAD.MOV.U32 R16, RZ, RZ, RZ ;  /* 0x000000ffff100224 */ /* 0x000fe400078e00ff */
[----:B------:R-:W-:Y:S01]  /*0af0*/  @P0 IMAD.MOV.U32 R17, RZ, RZ, R2 ;  /* 0x000000ffff110224 */ /* 0x000fe200078e0002 */
[----:B------:R-:W-:Y:S06]  /*0b00*/  BRA `(.L_x_12) ;  /* 0x0000000000087947 */ /* 0x000fec0003800000 */
.L_x_13:
[----:B------:R-:W-:Y:S01]  /*0b10*/  LOP3.LUT R17, R9, 0x80000, RZ, 0xfc, !PT ;  /* 0x0008000009117812 */ /* 0x000fe200078efcff */
[----:B------:R-:W-:-:S07]  /*0b20*/  IMAD.MOV.U32 R16, RZ, RZ, R8 ;  /* 0x000000ffff107224 */ /* 0x000fce00078e0008 */
.L_x_12:
[----:B------:R-:W-:Y:S05]  /*0b30*/  BSYNC.RECONVERGENT B3 ;  /* 0x0000000000037941 */ /* 0x000fea0003800200 */
.L_x_10:
[----:B------:R-:W-:Y:S02]  /*0b40*/  IMAD.MOV.U32 R2, RZ, RZ, R12 ;  /* 0x000000ffff027224 */ /* 0x000fe400078e000c */
[----:B------:R-:W-:-:S04]  /*0b50*/  IMAD.MOV.U32 R3, RZ, RZ, 0x0 ;  /* 0x00000000ff037424 */ /* 0x000fc800078e00ff */
[----:B------:R-:W-:Y:S05]  /*0b60*/  RET.REL.NODEC R2 `(_Z10compute_piPfl) ;  /* 0xfffffff402247950 */ /* 0x000fea0003c3ffff */
.L_x_14:
[----:B------:R-:W-:-:S00]  /*0b70*/  BRA `(.L_x_14) ;  /* 0xfffffffc00fc7947 */ /* 0x000fc0000383ffff */
[----:B------:R-:W-:-:S00]  /*0b80*/  NOP ;  /* 0x0000000000007918 */ /* 0x000fc00000000000 */
[----:B------:R-:W-:-:S00]  /*0b90*/  NOP ;  /* 0x0000000000007918 */ /* 0x000fc00000000000 */
[----:B------:R-:W-:-:S00]  /*0ba0*/  NOP ;  /* 0x0000000000007918 */ /* 0x000fc00000000000 */
[----:B------:R-:W-:-:S00]  /*0bb0*/  NOP ;  /* 0x0000000000007918 */ /* 0x000fc00000000000 */
[----:B------:R-:W-:-:S00]  /*0bc0*/  NOP ;  /* 0x0000000000007918 */ /* 0x000fc00000000000 */
[----:B------:R-:W-:-:S00]  /*0bd0*/  NOP ;  /* 0x0000000000007918 */ /* 0x000fc00000000000 */
[----:B------:R-:W-:-:S00]  /*0be0*/  NOP ;  /* 0x0000000000007918 */ /* 0x000fc00000000000 */
[----:B------:R-:W-:-:S00]  /*0bf0*/  NOP ;  /* 0x0000000000007918 */ /* 0x000fc00000000000 */
.L_x_16:


//--------------------- .nv.shared.reserved.0     --------------------------
	.section	.nv.shared.reserved.0,"aw",@nobits
	.weak		__nv_reservedSMEM_offset_0_alias
	.size		__nv_reservedSMEM_offset_0_alias, 0, 64
	.other		__nv_reservedSMEM_offset_0_alias,@"STO_CUDA_RESERVED_SHARED STV_DEFAULT"
__nv_reservedSMEM_offset_0_alias:
	.zero		0
	.zero		64


//--------------------- .nv.constant0._Z10compute_piPfl --------------------------
	.section	.nv.constant0._Z10compute_piPfl,"a",@progbits
	.sectionflags	@""
	.align	4
.nv.constant0._Z10compute_piPfl:
	.zero		912


//--------------------- SYMBOLS --------------------------

	.type		.nv.reservedSmem.offset0,@object
	.size		.nv.reservedSmem.offset0,0x4
